//
// Generated by NVIDIA NVVM Compiler
//
// Compiler Build ID: CL-36424714
// Cuda compilation tools, release 13.0, V13.0.88
// Based on NVVM 20.0.0
//

.version 9.0
.target sm_100
.address_size 64

	// .globl	_Z10vector_addPKfS0_Pf
.extern .func  (.param .b32 func_retval0) vprintf
(
	.param .b64 vprintf_param_0,
	.param .b64 vprintf_param_1
)
;
.global .align 1 .b8 $str[16] = {84, 104, 114, 101, 97, 100, 32, 73, 68, 58, 32, 37, 100, 32, 10};

.visible .entry _Z10vector_addPKfS0_Pf(
	.param .u64 .ptr .align 1 _Z10vector_addPKfS0_Pf_param_0,
	.param .u64 .ptr .align 1 _Z10vector_addPKfS0_Pf_param_1,
	.param .u64 .ptr .align 1 _Z10vector_addPKfS0_Pf_param_2
)
{
	.local .align 8 .b8 	__local_depot0[8];
	.reg .b64 	%SP;
	.reg .b64 	%SPL;
	.reg .b32 	%r<7>;
	.reg .b32 	%f<4>;
	.reg .b64 	%rd<15>;

	mov.u64 	%SPL, __local_depot0;
	cvta.local.u64 	%SP, %SPL;
	ld.param.u64 	%rd1, [_Z10vector_addPKfS0_Pf_param_0];
	ld.param.u64 	%rd2, [_Z10vector_addPKfS0_Pf_param_1];
	ld.param.u64 	%rd3, [_Z10vector_addPKfS0_Pf_param_2];
	cvta.to.global.u64 	%rd4, %rd3;
	cvta.to.global.u64 	%rd5, %rd2;
	cvta.to.global.u64 	%rd6, %rd1;
	add.u64 	%rd7, %SP, 0;
	add.u64 	%rd8, %SPL, 0;
	mov.u32 	%r1, %ntid.x;
	mov.u32 	%r2, %ctaid.x;
	mov.u32 	%r3, %tid.x;
	mad.lo.s32 	%r4, %r1, %r2, %r3;
	st.local.u32 	[%rd8], %r4;
	mov.u64 	%rd9, $str;
	cvta.global.u64 	%rd10, %rd9;
	{ // callseq 0, 0
	.param .b64 param0;
	st.param.b64 	[param0], %rd10;
	.param .b64 param1;
	st.param.b64 	[param1], %rd7;
	.param .b32 retval0;
	call.uni (retval0), 
	vprintf, 
	(
	param0, 
	param1
	);
	ld.param.b32 	%r5, [retval0];
	} // callseq 0
	mul.wide.s32 	%rd11, %r4, 4;
	add.s64 	%rd12, %rd6, %rd11;
	ld.global.f32 	%f1, [%rd12];
	add.s64 	%rd13, %rd5, %rd11;
	ld.global.f32 	%f2, [%rd13];
	add.f32 	%f3, %f1, %f2;
	add.s64 	%rd14, %rd4, %rd11;
	st.global.f32 	[%rd14], %f3;
	ret;

}


// ===== COMPILED SASS (sm_100) =====

	.target	sm_100

	.elftype	@"ET_EXEC"


//--------------------- .note.nv.tkinfo           --------------------------
	.section	.note.nv.tkinfo,"",@"SHT_NOTE"
	.sectionflags	@"SHF_NOTE_NV_TKINFO"
	.tkinfo
        /*0018*/ 	.word	0x00000002
        /*0030*/ 	.string	""
        /*0030*/ 	.string	"ptxas"
        /*0030*/ 	.string	"Cuda compilation tools, release 13.0, V13.0.88"
        /*0030*/ 	.string	"Build cuda_13.0.r13.0/compiler.36424714_0"
        /*0030*/ 	.string	"-arch sm_100 -m 64 "



//--------------------- .note.nv.cuinfo           --------------------------
	.section	.note.nv.cuinfo,"",@"SHT_NOTE"
	.sectionflags	@"SHF_NOTE_NV_CUINFO"
        /*0018*/ 	.short	0x0002
        /*001a*/ 	.short	0x0064
        /*001c*/ 	.short	0x0082
	.zero		2


//--------------------- .nv.info                  --------------------------
	.section	.nv.info,"",@"SHT_CUDA_INFO"
	.align	4


	//----- nvinfo : EIATTR_REGCOUNT
	.align		4
        /*0000*/ 	.byte	0x04, 0x2f
        /*0002*/ 	.short	(.L_2 - .L_1)
	.align		4
.L_1:
        /*0004*/ 	.word	index@(_Z10vector_addPKfS0_Pf)
        /*0008*/ 	.word	0x00000018


	//----- nvinfo : EIATTR_FRAME_SIZE
	.align		4
.L_2:
        /*000c*/ 	.byte	0x04, 0x11
        /*000e*/ 	.short	(.L_4 - .L_3)
	.align		4
.L_3:
        /*0010*/ 	.word	index@(_Z10vector_addPKfS0_Pf)
        /*0014*/ 	.word	0x00000008


	//----- nvinfo : EIATTR_MIN_STACK_SIZE
	.align		4
.L_4:
        /*0018*/ 	.byte	0x04, 0x12
        /*001a*/ 	.short	(.L_6 - .L_5)
	.align		4
.L_5:
        /*001c*/ 	.word	index@(_Z10vector_addPKfS0_Pf)
        /*0020*/ 	.word	0x00000008
.L_6:


//--------------------- .nv.compat                --------------------------
	.section	.nv.compat,"",@"SHT_CUDA_COMPAT_INFO"
	.align	4
        /*0000*/ 	.byte	0x02, 0x09, 0x00, 0x00, 0x02, 0x02, 0x01, 0x00, 0x02, 0x05, 0x05, 0x00, 0x03, 0x07, 0x01, 0x01
        /*0010*/ 	.byte	0x02, 0x03, 0x00, 0x00, 0x02, 0x06, 0x01, 0x00, 0x04, 0x0b, 0x08, 0x00, 0x09, 0x00, 0x00, 0x00
        /*0020*/ 	.byte	0x00, 0x00, 0x00, 0x00


//--------------------- .nv.info._Z10vector_addPKfS0_Pf --------------------------
	.section	.nv.info._Z10vector_addPKfS0_Pf,"",@"SHT_CUDA_INFO"
	.sectionflags	@""
	.align	4


	//----- nvinfo : EIATTR_CUDA_API_VERSION
	.align		4
        /*0000*/ 	.byte	0x04, 0x37
        /*0002*/ 	.short	(.L_8 - .L_7)
.L_7:
        /*0004*/ 	.word	0x00000082


	//----- nvinfo : EIATTR_KPARAM_INFO
	.align		4
.L_8:
        /*0008*/ 	.byte	0x04, 0x17
        /*000a*/ 	.short	(.L_10 - .L_9)
.L_9:
        /*000c*/ 	.word	0x00000000
        /*0010*/ 	.short	0x0002
        /*0012*/ 	.short	0x0010
        /*0014*/ 	.byte	0x00, 0xf5, 0x21, 0x00


	//----- nvinfo : EIATTR_KPARAM_INFO
	.align		4
.L_10:
        /*0018*/ 	.byte	0x04, 0x17
        /*001a*/ 	.short	(.L_12 - .L_11)
.L_11:
        /*001c*/ 	.word	0x00000000
        /*0020*/ 	.short	0x0001
        /*0022*/ 	.short	0x0008
        /*0024*/ 	.byte	0x00, 0xf5, 0x21, 0x00


	//----- nvinfo : EIATTR_KPARAM_INFO
	.align		4
.L_12:
        /*0028*/ 	.byte	0x04, 0x17
        /*002a*/ 	.short	(.L_14 - .L_13)
.L_13:
        /*002c*/ 	.word	0x00000000
        /*0030*/ 	.short	0x0000
        /*0032*/ 	.short	0x0000
        /*0034*/ 	.byte	0x00, 0xf5, 0x21, 0x00


	//----- nvinfo : EIATTR_SPARSE_MMA_MASK
	.align		4
.L_14:
        /*0038*/ 	.byte	0x03, 0x50
        /*003a*/ 	.short	0x0000


	//----- nvinfo : EIATTR_MAXREG_COUNT
	.align		4
        /*003c*/ 	.byte	0x03, 0x1b
        /*003e*/ 	.short	0x00ff


	//----- nvinfo : EIATTR_EXTERNS
	.align		4
        /*0040*/ 	.byte	0x04, 0x0f
        /*0042*/ 	.short	(.L_16 - .L_15)


	//   ....[0]....
	.align		4
.L_15:
        /*0044*/ 	.word	index@(vprintf)


	//----- nvinfo : EIATTR_MERCURY_ISA_VERSION
	.align		4
.L_16:
        /*0048*/ 	.byte	0x03, 0x5f
        /*004a*/ 	.short	0x0101


	//----- nvinfo : EIATTR_VRC_CTA_INIT_COUNT
	.align		4
        /*004c*/ 	.byte	0x02, 0x4a
	.zero		1
	.zero		1


	//----- nvinfo : EIATTR_SYSCALL_OFFSETS
	.align		4
        /*0050*/ 	.byte	0x04, 0x46
        /*0052*/ 	.short	(.L_18 - .L_17)


	//   ....[0]....
.L_17:
        /*0054*/ 	.word	0x00000120


	//----- nvinfo : EIATTR_EXIT_INSTR_OFFSETS
	.align		4
.L_18:
        /*0058*/ 	.byte	0x04, 0x1c
        /*005a*/ 	.short	(.L_20 - .L_19)


	//   ....[0]....
.L_19:
        /*005c*/ 	.word	0x000001d0


	//----- nvinfo : EIATTR_CBANK_PARAM_SIZE
	.align		4
.L_20:
        /*0060*/ 	.byte	0x03, 0x19
        /*0062*/ 	.short	0x0018


	//----- nvinfo : EIATTR_PARAM_CBANK
	.align		4
        /*0064*/ 	.byte	0x04, 0x0a
        /*0066*/ 	.short	(.L_22 - .L_21)
	.align		4
.L_21:
        /*0068*/ 	.word	index@(.nv.constant0._Z10vector_addPKfS0_Pf)
        /*006c*/ 	.short	0x0380
        /*006e*/ 	.short	0x0018


	//----- nvinfo : EIATTR_SW_WAR
	.align		4
.L_22:
        /*0070*/ 	.byte	0x04, 0x36
        /*0072*/ 	.short	(.L_24 - .L_23)
.L_23:
        /*0074*/ 	.word	0x00000008
.L_24:


//--------------------- .nv.callgraph             --------------------------
	.section	.nv.callgraph,"",@"SHT_CUDA_CALLGRAPH"
	.align	4
	.sectionentsize	8
	.align		4
        /*0000*/ 	.word	0x00000000
	.align		4
        /*0004*/ 	.word	0xffffffff
	.align		4
        /*0008*/ 	.word	index@(_Z10vector_addPKfS0_Pf)
	.align		4
        /*000c*/ 	.word	index@(vprintf)
	.align		4
        /*0010*/ 	.word	0x00000000
	.align		4
        /*0014*/ 	.word	0xfffffffe
	.align		4
        /*0018*/ 	.word	0x00000000
	.align		4
        /*001c*/ 	.word	0xfffffffd
	.align		4
        /*0020*/ 	.word	0x00000000
	.align		4
        /*0024*/ 	.word	0xfffffffc


//--------------------- .nv.constant4             --------------------------
	.section	.nv.constant4,"a",@progbits
	.align	8
	.align		8
.nv.constant4:
        /*0000*/ 	.dword	vprintf
	.align		8
        /*0008*/ 	.dword	$str


//--------------------- .text._Z10vector_addPKfS0_Pf --------------------------
	.section	.text._Z10vector_addPKfS0_Pf,"ax",@progbits
	.align	128
        .global         _Z10vector_addPKfS0_Pf
        .type           _Z10vector_addPKfS0_Pf,@function
        .size           _Z10vector_addPKfS0_Pf,(.L_x_2 - _Z10vector_addPKfS0_Pf)
        .other          _Z10vector_addPKfS0_Pf,@"STO_CUDA_ENTRY STV_DEFAULT"
_Z10vector_addPKfS0_Pf:
.text._Z10vector_addPKfS0_Pf:
[----:B------:R-:W0:Y:S01]  /*0000*/  LDC R1, c[0x0][0x37c] ;  /* 0x0000df00ff017b82 */ /* 0x000e220000000800 */
[----:B------:R-:W1:Y:S01]  /*0010*/  S2R R2, SR_CTAID.X ;  /* 0x0000000000027919 */ /* 0x000e620000002500 */
[----:B------:R-:W2:Y:S01]  /*0020*/  LDCU UR5, c[0x0][0x2fc] ;  /* 0x00005f80ff0577ac */ /* 0x000ea20008000800 */
[----:B0-----:R-:W-:Y:S01]  /*0030*/  IADD3 R1, PT, PT, R1, -0x8, RZ ;  /* 0xfffffff801017810 */ /* 0x001fe20007ffe0ff */
[----:B------:R-:W1:Y:S01]  /*0040*/  S2R R3, SR_TID.X ;  /* 0x0000000000037919 */ /* 0x000e620000002100 */
[----:B------:R-:W1:Y:S01]  /*0050*/  LDCU UR6, c[0x0][0x360] ;  /* 0x00006c00ff0677ac */ /* 0x000e620008000800 */
[----:B------:R-:W-:Y:S01]  /*0060*/  MOV R0, 0x0 ;  /* 0x0000000000007802 */ /* 0x000fe20000000f00 */
[----:B------:R-:W0:Y:S03]  /*0070*/  LDCU UR4, c[0x0][0x2f8] ;  /* 0x00005f00ff0477ac */ /* 0x000e260008000800 */
[----:B------:R3:W4:Y:S01]  /*0080*/  LDC.64 R8, c[0x4][R0] ;  /* 0x0100000000087b82 */ /* 0x0007220000000a00 */
[----:B------:R-:W1:Y:S01]  /*0090*/  LDCU.64 UR36, c[0x0][0x358] ;  /* 0x00006b00ff2477ac */ /* 0x000e620008000a00 */
[----:B0-----:R-:W-:-:S04]  /*00a0*/  IADD3 R6, P0, PT, R1, UR4, RZ ;  /* 0x0000000401067c10 */ /* 0x001fc8000ff1e0ff */
[----:B--2---:R-:W-:Y:S01]  /*00b0*/  IADD3.X R7, PT, PT, RZ, UR5, RZ, P0, !PT ;  /* 0x00000005ff077c10 */ /* 0x004fe200087fe4ff */
[----:B-1----:R-:W-:Y:S01]  /*00c0*/  IMAD R2, R2, UR6, R3 ;  /* 0x0000000602027c24 */ /* 0x002fe2000f8e0203 */
[----:B------:R-:W0:Y:S04]  /*00d0*/  LDCU.64 UR6, c[0x4][0x8] ;  /* 0x01000100ff0677ac */ /* 0x000e280008000a00 */
[----:B------:R3:W-:Y:S01]  /*00e0*/  STL [R1], R2 ;  /* 0x0000000201007387 */ /* 0x0007e20000100800 */
[----:B0-----:R-:W-:Y:S02]  /*00f0*/  MOV R4, UR6 ;  /* 0x0000000600047c02 */ /* 0x001fe40008000f00 */
[----:B---3--:R-:W-:-:S07]  /*0100*/  MOV R5, UR7 ;  /* 0x0000000700057c02 */ /* 0x008fce0008000f00 */
[----:B------:R-:W-:-:S07]  /*0110*/  LEPC R20, `(.L_x_0) ;  /* 0x000000001014794e */ /* 0x000fce0000000000 */
[----:B----4-:R-:W-:Y:S05]  /*0120*/  CALL.ABS.NOINC R8 ;  /* 0x0000000008007343 */ /* 0x010fea0003c00000 */
.L_x_0:
[----:B------:R-:W0:Y:S08]  /*0130*/  LDC.64 R4, c[0x0][0x380] ;  /* 0x0000e000ff047b82 */ /* 0x000e300000000a00 */
[----:B------:R-:W1:Y:S08]  /*0140*/  LDC.64 R6, c[0x0][0x388] ;  /* 0x0000e200ff067b82 */ /* 0x000e700000000a00 */
[----:B------:R-:W2:Y:S01]  /*0150*/  LDC.64 R8, c[0x0][0x390] ;  /* 0x0000e400ff087b82 */ /* 0x000ea20000000a00 */
[----:B0-----:R-:W-:-:S06]  /*0160*/  IMAD.WIDE R4, R2, 0x4, R4 ;  /* 0x0000000402047825 */ /* 0x001fcc00078e0204 */
[----:B------:R-:W3:Y:S01]  /*0170*/  LDG.E R4, desc[UR36][R4.64] ;  /* 0x0000002404047981 */ /* 0x000ee2000c1e1900 */
[----:B-1----:R-:W-:-:S06]  /*0180*/  IMAD.WIDE R6, R2, 0x4, R6 ;  /* 0x0000000402067825 */ /* 0x002fcc00078e0206 */
[----:B------:R-:W3:Y:S01]  /*0190*/  LDG.E R7, desc[UR36][R6.64] ;  /* 0x0000002406077981 */ /* 0x000ee2000c1e1900 */
[----:B--2---:R-:W-:-:S04]  /*01a0*/  IMAD.WIDE R2, R2, 0x4, R8 ;  /* 0x0000000402027825 */ /* 0x004fc800078e0208 */
[----:B---3--:R-:W-:-:S05]  /*01b0*/  FADD R9, R4, R7 ;  /* 0x0000000704097221 */ /* 0x008fca0000000000 */
[----:B------:R-:W-:Y:S01]  /*01c0*/  STG.E desc[UR36][R2.64], R9 ;  /* 0x0000000902007986 */ /* 0x000fe2000c101924 */
[----:B------:R-:W-:Y:S05]  /*01d0*/  EXIT ;  /* 0x000000000000794d */ /* 0x000fea0003800000 */
.L_x_1:
[----:B------:R-:W-:-:S00]  /*01e0*/  BRA `(.L_x_1) ;  /* 0xfffffffc00fc7947 */ /* 0x000fc0000383ffff */
[----:B------:R-:W-:-:S00]  /*01f0*/  NOP ;  /* 0x0000000000007918 */ /* 0x000fc00000000000 */
        /* <DEDUP_REMOVED lines=8> */
.L_x_2:


//--------------------- .nv.global.init           --------------------------
	.section	.nv.global.init,"aw",@progbits
.nv.global.init:
	.type		$str,@object
	.size		$str,(.L_0 - $str)
$str:
        /*0000*/ 	.byte	0x54, 0x68, 0x72, 0x65, 0x61, 0x64, 0x20, 0x49, 0x44, 0x3a, 0x20, 0x25, 0x64, 0x20, 0x0a, 0x00
.L_0:


//--------------------- .nv.shared.reserved.0     --------------------------
	.section	.nv.shared.reserved.0,"aw",@nobits
	.weak		__nv_reservedSMEM_offset_0_alias
	.size		__nv_reservedSMEM_offset_0_alias, 0, 64
	.other		__nv_reservedSMEM_offset_0_alias,@"STO_CUDA_RESERVED_SHARED STV_DEFAULT"
__nv_reservedSMEM_offset_0_alias:
	.zero		0
	.zero		64


//--------------------- .nv.constant0._Z10vector_addPKfS0_Pf --------------------------
	.section	.nv.constant0._Z10vector_addPKfS0_Pf,"a",@progbits
	.sectionflags	@""
	.align	4
.nv.constant0._Z10vector_addPKfS0_Pf:
	.zero		920


//--------------------- SYMBOLS --------------------------

	.type		.nv.reservedSmem.offset0,@object
	.size		.nv.reservedSmem.offset0,0x4
	.type		vprintf,@function
